//
// Generated by NVIDIA NVVM Compiler
//
// Compiler Build ID: CL-36424714
// Cuda compilation tools, release 13.0, V13.0.88
// Based on NVVM 20.0.0
//

.version 9.0
.target sm_100
.address_size 64

	// .globl	sum_reduction
// _ZZ19block_reduction_sumE4lacc has been demoted
.shared .align 4 .b8 _ZZ21block_reduction_sum_2E4lacc[4096];

.visible .entry sum_reduction(
	.param .u32 sum_reduction_param_0,
	.param .u64 .ptr .align 1 sum_reduction_param_1
)
{
	.reg .pred 	%p<9>;
	.reg .b32 	%r<17>;
	.reg .b32 	%f<16>;
	.reg .b64 	%rd<7>;
	// demoted variable
	.shared .align 4 .b8 _ZZ19block_reduction_sumE4lacc[4096];
	ld.param.u32 	%r9, [sum_reduction_param_0];
	ld.param.u64 	%rd2, [sum_reduction_param_1];
	cvta.to.global.u64 	%rd1, %rd2;
	mov.u32 	%r1, %ctaid.x;
	mov.u32 	%r16, %ntid.x;
	mov.u32 	%r3, %tid.x;
	mad.lo.s32 	%r4, %r1, %r16, %r3;
	setp.ge.s32 	%p1, %r4, %r9;
	mov.f32 	%f14, 0f00000000;
	@%p1 bra 	$L__BB0_2;
	mul.wide.s32 	%rd3, %r4, 4;
	add.s64 	%rd4, %rd1, %rd3;
	ld.global.f32 	%f14, [%rd4];
$L__BB0_2:
	shl.b32 	%r10, %r3, 2;
	mov.u32 	%r11, _ZZ19block_reduction_sumE4lacc;
	add.s32 	%r5, %r11, %r10;
	st.shared.f32 	[%r5], %f14;
	bar.sync 	0;
$L__BB0_3:
	and.b32  	%r12, %r16, 1;
	setp.eq.b32 	%p2, %r12, 1;
	not.pred 	%p3, %p2;
	shr.u32 	%r7, %r16, 1;
	add.s32 	%r13, %r7, -1;
	setp.ne.s32 	%p4, %r3, %r13;
	shl.b32 	%r15, %r7, 2;
	add.s32 	%r8, %r5, %r15;
	or.pred  	%p5, %p3, %p4;
	@%p5 bra 	$L__BB0_5;
	ld.shared.f32 	%f9, [%r8+4];
	add.f32 	%f14, %f14, %f9;
$L__BB0_5:
	setp.ge.u32 	%p6, %r3, %r7;
	@%p6 bra 	$L__BB0_7;
	ld.shared.f32 	%f10, [%r8];
	add.f32 	%f14, %f14, %f10;
	st.shared.f32 	[%r5], %f14;
$L__BB0_7:
	bar.sync 	0;
	setp.gt.u32 	%p7, %r16, 1;
	mov.u32 	%r16, %r7;
	@%p7 bra 	$L__BB0_3;
	setp.ne.s32 	%p8, %r3, 0;
	@%p8 bra 	$L__BB0_10;
	ld.shared.f32 	%f11, [_ZZ19block_reduction_sumE4lacc];
	mul.wide.u32 	%rd5, %r1, 4;
	add.s64 	%rd6, %rd1, %rd5;
	st.global.f32 	[%rd6], %f11;
$L__BB0_10:
	ret;

}
	// .globl	sum_reduction_horizontal
.visible .entry sum_reduction_horizontal(
	.param .u32 sum_reduction_horizontal_param_0,
	.param .u32 sum_reduction_horizontal_param_1,
	.param .u64 .ptr .align 1 sum_reduction_horizontal_param_2
)
{
	.reg .pred 	%p<14>;
	.reg .b32 	%r<40>;
	.reg .b32 	%f<16>;
	.reg .b64 	%rd<7>;

	ld.param.u32 	%r12, [sum_reduction_horizontal_param_0];
	ld.param.u32 	%r13, [sum_reduction_horizontal_param_1];
	ld.param.u64 	%rd2, [sum_reduction_horizontal_param_2];
	cvta.to.global.u64 	%rd1, %rd2;
	mov.u32 	%r15, %ctaid.x;
	mov.u32 	%r1, %ntid.x;
	mov.u32 	%r2, %tid.x;
	mad.lo.s32 	%r3, %r15, %r1, %r2;
	mov.u32 	%r4, %ctaid.y;
	mov.u32 	%r39, %ntid.y;
	mov.u32 	%r6, %tid.y;
	mad.lo.s32 	%r16, %r4, %r39, %r6;
	mul.lo.s32 	%r7, %r12, %r16;
	setp.lt.s32 	%p2, %r3, %r12;
	setp.lt.s32 	%p3, %r16, %r13;
	and.pred  	%p1, %p2, %p3;
	mov.f32 	%f14, 0f00000000;
	not.pred 	%p4, %p1;
	@%p4 bra 	$L__BB1_2;
	add.s32 	%r18, %r7, %r3;
	mul.wide.s32 	%rd3, %r18, 4;
	add.s64 	%rd4, %rd1, %rd3;
	ld.global.f32 	%f14, [%rd4];
$L__BB1_2:
	mad.lo.s32 	%r19, %r6, %r1, %r2;
	shl.b32 	%r20, %r19, 2;
	mov.u32 	%r21, _ZZ21block_reduction_sum_2E4lacc;
	add.s32 	%r8, %r21, %r20;
	st.shared.f32 	[%r8], %f14;
	bar.sync 	0;
	add.s32 	%r9, %r6, 1;
$L__BB1_3:
	and.b32  	%r22, %r39, 1;
	setp.eq.b32 	%p5, %r22, 1;
	not.pred 	%p6, %p5;
	shr.u32 	%r11, %r39, 1;
	add.s32 	%r23, %r11, -1;
	setp.ne.s32 	%p7, %r6, %r23;
	or.pred  	%p8, %p6, %p7;
	@%p8 bra 	$L__BB1_5;
	add.s32 	%r25, %r9, %r11;
	mad.lo.s32 	%r26, %r25, %r1, %r2;
	shl.b32 	%r27, %r26, 2;
	add.s32 	%r29, %r21, %r27;
	ld.shared.f32 	%f9, [%r29];
	add.f32 	%f14, %f14, %f9;
$L__BB1_5:
	setp.ge.u32 	%p9, %r6, %r11;
	@%p9 bra 	$L__BB1_7;
	add.s32 	%r30, %r11, %r6;
	mad.lo.s32 	%r31, %r30, %r1, %r2;
	shl.b32 	%r32, %r31, 2;
	add.s32 	%r34, %r21, %r32;
	ld.shared.f32 	%f10, [%r34];
	add.f32 	%f14, %f14, %f10;
	st.shared.f32 	[%r8], %f14;
$L__BB1_7:
	bar.sync 	0;
	setp.gt.u32 	%p10, %r39, 1;
	mov.u32 	%r39, %r11;
	@%p10 bra 	$L__BB1_3;
	setp.ne.s32 	%p11, %r6, 0;
	or.pred  	%p13, %p11, %p4;
	@%p13 bra 	$L__BB1_10;
	shl.b32 	%r35, %r2, 2;
	add.s32 	%r37, %r21, %r35;
	ld.shared.f32 	%f11, [%r37];
	mad.lo.s32 	%r38, %r12, %r4, %r3;
	mul.wide.u32 	%rd5, %r38, 4;
	add.s64 	%rd6, %rd1, %rd5;
	st.global.f32 	[%rd6], %f11;
$L__BB1_10:
	ret;

}
	// .globl	sum_reduction_vertical
.visible .entry sum_reduction_vertical(
	.param .u32 sum_reduction_vertical_param_0,
	.param .u32 sum_reduction_vertical_param_1,
	.param .u64 .ptr .align 1 sum_reduction_vertical_param_2
)
{
	.reg .pred 	%p<14>;
	.reg .b32 	%r<39>;
	.reg .b32 	%f<16>;
	.reg .b64 	%rd<7>;

	ld.param.u32 	%r12, [sum_reduction_vertical_param_0];
	ld.param.u32 	%r13, [sum_reduction_vertical_param_1];
	ld.param.u64 	%rd2, [sum_reduction_vertical_param_2];
	cvta.to.global.u64 	%rd1, %rd2;
	mov.u32 	%r15, %ctaid.x;
	mov.u32 	%r1, %ntid.x;
	mov.u32 	%r2, %tid.x;
	mad.lo.s32 	%r3, %r15, %r1, %r2;
	mov.u32 	%r4, %ctaid.y;
	mov.u32 	%r38, %ntid.y;
	mov.u32 	%r6, %tid.y;
	mad.lo.s32 	%r16, %r4, %r38, %r6;
	mad.lo.s32 	%r7, %r13, %r3, %r16;
	setp.lt.s32 	%p2, %r3, %r12;
	setp.lt.s32 	%p3, %r16, %r13;
	and.pred  	%p1, %p2, %p3;
	mov.f32 	%f14, 0f00000000;
	not.pred 	%p4, %p1;
	@%p4 bra 	$L__BB2_2;
	mul.wide.s32 	%rd3, %r7, 4;
	add.s64 	%rd4, %rd1, %rd3;
	ld.global.f32 	%f14, [%rd4];
$L__BB2_2:
	mad.lo.s32 	%r18, %r6, %r1, %r2;
	shl.b32 	%r19, %r18, 2;
	mov.u32 	%r20, _ZZ21block_reduction_sum_2E4lacc;
	add.s32 	%r8, %r20, %r19;
	st.shared.f32 	[%r8], %f14;
	bar.sync 	0;
	add.s32 	%r9, %r6, 1;
$L__BB2_3:
	and.b32  	%r21, %r38, 1;
	setp.eq.b32 	%p5, %r21, 1;
	not.pred 	%p6, %p5;
	shr.u32 	%r11, %r38, 1;
	add.s32 	%r22, %r11, -1;
	setp.ne.s32 	%p7, %r6, %r22;
	or.pred  	%p8, %p6, %p7;
	@%p8 bra 	$L__BB2_5;
	add.s32 	%r24, %r9, %r11;
	mad.lo.s32 	%r25, %r24, %r1, %r2;
	shl.b32 	%r26, %r25, 2;
	add.s32 	%r28, %r20, %r26;
	ld.shared.f32 	%f9, [%r28];
	add.f32 	%f14, %f14, %f9;
$L__BB2_5:
	setp.ge.u32 	%p9, %r6, %r11;
	@%p9 bra 	$L__BB2_7;
	add.s32 	%r29, %r11, %r6;
	mad.lo.s32 	%r30, %r29, %r1, %r2;
	shl.b32 	%r31, %r30, 2;
	add.s32 	%r33, %r20, %r31;
	ld.shared.f32 	%f10, [%r33];
	add.f32 	%f14, %f14, %f10;
	st.shared.f32 	[%r8], %f14;
$L__BB2_7:
	bar.sync 	0;
	setp.gt.u32 	%p10, %r38, 1;
	mov.u32 	%r38, %r11;
	@%p10 bra 	$L__BB2_3;
	setp.ne.s32 	%p11, %r6, 0;
	or.pred  	%p13, %p11, %p4;
	@%p13 bra 	$L__BB2_10;
	shl.b32 	%r34, %r2, 2;
	add.s32 	%r36, %r20, %r34;
	ld.shared.f32 	%f11, [%r36];
	mad.lo.s32 	%r37, %r12, %r4, %r3;
	mul.wide.u32 	%rd5, %r37, 4;
	add.s64 	%rd6, %rd1, %rd5;
	st.global.f32 	[%rd6], %f11;
$L__BB2_10:
	ret;

}


// ===== COMPILED SASS (sm_100) =====

	.target	sm_100

	.elftype	@"ET_EXEC"


//--------------------- .note.nv.tkinfo           --------------------------
	.section	.note.nv.tkinfo,"",@"SHT_NOTE"
	.sectionflags	@"SHF_NOTE_NV_TKINFO"
	.tkinfo
        /*0018*/ 	.word	0x00000002
        /*0030*/ 	.string	""
        /*0030*/ 	.string	"ptxas"
        /*0030*/ 	.string	"Cuda compilation tools, release 13.0, V13.0.88"
        /*0030*/ 	.string	"Build cuda_13.0.r13.0/compiler.36424714_0"
        /*0030*/ 	.string	"-arch sm_100 -m 64 "



//--------------------- .note.nv.cuinfo           --------------------------
	.section	.note.nv.cuinfo,"",@"SHT_NOTE"
	.sectionflags	@"SHF_NOTE_NV_CUINFO"
        /*0018*/ 	.short	0x0002
        /*001a*/ 	.short	0x0064
        /*001c*/ 	.short	0x0082
	.zero		2


//--------------------- .nv.info                  --------------------------
	.section	.nv.info,"",@"SHT_CUDA_INFO"
	.align	4


	//----- nvinfo : EIATTR_REGCOUNT
	.align		4
        /*0000*/ 	.byte	0x04, 0x2f
        /*0002*/ 	.short	(.L_1 - .L_0)
	.align		4
.L_0:
        /*0004*/ 	.word	index@(sum_reduction)
        /*0008*/ 	.word	0x0000000c


	//----- nvinfo : EIATTR_FRAME_SIZE
	.align		4
.L_1:
        /*000c*/ 	.byte	0x04, 0x11
        /*000e*/ 	.short	(.L_3 - .L_2)
	.align		4
.L_2:
        /*0010*/ 	.word	index@(sum_reduction)
        /*0014*/ 	.word	0x00000000


	//----- nvinfo : EIATTR_REGCOUNT
	.align		4
.L_3:
        /*0018*/ 	.byte	0x04, 0x2f
        /*001a*/ 	.short	(.L_5 - .L_4)
	.align		4
.L_4:
        /*001c*/ 	.word	index@(sum_reduction_horizontal)
        /*0020*/ 	.word	0x0000000f


	//----- nvinfo : EIATTR_FRAME_SIZE
	.align		4
.L_5:
        /*0024*/ 	.byte	0x04, 0x11
        /*0026*/ 	.short	(.L_7 - .L_6)
	.align		4
.L_6:
        /*0028*/ 	.word	index@(sum_reduction_horizontal)
        /*002c*/ 	.word	0x00000000


	//----- nvinfo : EIATTR_REGCOUNT
	.align		4
.L_7:
        /*0030*/ 	.byte	0x04, 0x2f
        /*0032*/ 	.short	(.L_9 - .L_8)
	.align		4
.L_8:
        /*0034*/ 	.word	index@(sum_reduction_vertical)
        /*0038*/ 	.word	0x00000010


	//----- nvinfo : EIATTR_FRAME_SIZE
	.align		4
.L_9:
        /*003c*/ 	.byte	0x04, 0x11
        /*003e*/ 	.short	(.L_11 - .L_10)
	.align		4
.L_10:
        /*0040*/ 	.word	index@(sum_reduction_vertical)
        /*0044*/ 	.word	0x00000000


	//----- nvinfo : EIATTR_MIN_STACK_SIZE
	.align		4
.L_11:
        /*0048*/ 	.byte	0x04, 0x12
        /*004a*/ 	.short	(.L_13 - .L_12)
	.align		4
.L_12:
        /*004c*/ 	.word	index@(sum_reduction_vertical)
        /*0050*/ 	.word	0x00000000


	//----- nvinfo : EIATTR_MIN_STACK_SIZE
	.align		4
.L_13:
        /*0054*/ 	.byte	0x04, 0x12
        /*0056*/ 	.short	(.L_15 - .L_14)
	.align		4
.L_14:
        /*0058*/ 	.word	index@(sum_reduction_horizontal)
        /*005c*/ 	.word	0x00000000


	//----- nvinfo : EIATTR_MIN_STACK_SIZE
	.align		4
.L_15:
        /*0060*/ 	.byte	0x04, 0x12
        /*0062*/ 	.short	(.L_17 - .L_16)
	.align		4
.L_16:
        /*0064*/ 	.word	index@(sum_reduction)
        /*0068*/ 	.word	0x00000000
.L_17:


//--------------------- .nv.compat                --------------------------
	.section	.nv.compat,"",@"SHT_CUDA_COMPAT_INFO"
	.align	4
        /*0000*/ 	.byte	0x02, 0x09, 0x00, 0x00, 0x02, 0x02, 0x01, 0x00, 0x02, 0x05, 0x05, 0x00, 0x03, 0x07, 0x01, 0x01
        /*0010*/ 	.byte	0x02, 0x03, 0x00, 0x00, 0x02, 0x06, 0x01, 0x00, 0x04, 0x0b, 0x08, 0x00, 0x09, 0x00, 0x00, 0x00
        /*0020*/ 	.byte	0x00, 0x00, 0x00, 0x00


//--------------------- .nv.info.sum_reduction_vertical --------------------------
	.section	.nv.info.sum_reduction_vertical,"",@"SHT_CUDA_INFO"
	.sectionflags	@""
	.align	4


	//----- nvinfo : EIATTR_CUDA_API_VERSION
	.align		4
        /*0000*/ 	.byte	0x04, 0x37
        /*0002*/ 	.short	(.L_19 - .L_18)
.L_18:
        /*0004*/ 	.word	0x00000082


	//----- nvinfo : EIATTR_KPARAM_INFO
	.align		4
.L_19:
        /*0008*/ 	.byte	0x04, 0x17
        /*000a*/ 	.short	(.L_21 - .L_20)
.L_20:
        /*000c*/ 	.word	0x00000000
        /*0010*/ 	.short	0x0002
        /*0012*/ 	.short	0x0008
        /*0014*/ 	.byte	0x00, 0xf5, 0x21, 0x00


	//----- nvinfo : EIATTR_KPARAM_INFO
	.align		4
.L_21:
        /*0018*/ 	.byte	0x04, 0x17
        /*001a*/ 	.short	(.L_23 - .L_22)
.L_22:
        /*001c*/ 	.word	0x00000000
        /*0020*/ 	.short	0x0001
        /*0022*/ 	.short	0x0004
        /*0024*/ 	.byte	0x00, 0xf0, 0x11, 0x00


	//----- nvinfo : EIATTR_KPARAM_INFO
	.align		4
.L_23:
        /*0028*/ 	.byte	0x04, 0x17
        /*002a*/ 	.short	(.L_25 - .L_24)
.L_24:
        /*002c*/ 	.word	0x00000000
        /*0030*/ 	.short	0x0000
        /*0032*/ 	.short	0x0000
        /*0034*/ 	.byte	0x00, 0xf0, 0x11, 0x00


	//----- nvinfo : EIATTR_SPARSE_MMA_MASK
	.align		4
.L_25:
        /*0038*/ 	.byte	0x03, 0x50
        /*003a*/ 	.short	0x0000


	//----- nvinfo : EIATTR_MAXREG_COUNT
	.align		4
        /*003c*/ 	.byte	0x03, 0x1b
        /*003e*/ 	.short	0x00ff


	//----- nvinfo : EIATTR_NUM_BARRIERS
	.align		4
        /*0040*/ 	.byte	0x02, 0x4c
        /*0042*/ 	.byte	0x01
	.zero		1


	//----- nvinfo : EIATTR_MERCURY_ISA_VERSION
	.align		4
        /*0044*/ 	.byte	0x03, 0x5f
        /*0046*/ 	.short	0x0101


	//----- nvinfo : EIATTR_VRC_CTA_INIT_COUNT
	.align		4
        /*0048*/ 	.byte	0x02, 0x4a
	.zero		1
	.zero		1


	//----- nvinfo : EIATTR_EXIT_INSTR_OFFSETS
	.align		4
        /*004c*/ 	.byte	0x04, 0x1c
        /*004e*/ 	.short	(.L_27 - .L_26)


	//   ....[0]....
.L_26:
        /*0050*/ 	.word	0x00000300


	//   ....[1]....
        /*0054*/ 	.word	0x00000380


	//----- nvinfo : EIATTR_CBANK_PARAM_SIZE
	.align		4
.L_27:
        /*0058*/ 	.byte	0x03, 0x19
        /*005a*/ 	.short	0x0010


	//----- nvinfo : EIATTR_PARAM_CBANK
	.align		4
        /*005c*/ 	.byte	0x04, 0x0a
        /*005e*/ 	.short	(.L_29 - .L_28)
	.align		4
.L_28:
        /*0060*/ 	.word	index@(.nv.constant0.sum_reduction_vertical)
        /*0064*/ 	.short	0x0380
        /*0066*/ 	.short	0x0010


	//----- nvinfo : EIATTR_SW_WAR
	.align		4
.L_29:
        /*0068*/ 	.byte	0x04, 0x36
        /*006a*/ 	.short	(.L_31 - .L_30)
.L_30:
        /*006c*/ 	.word	0x00000008
.L_31:


//--------------------- .nv.info.sum_reduction_horizontal --------------------------
	.section	.nv.info.sum_reduction_horizontal,"",@"SHT_CUDA_INFO"
	.sectionflags	@""
	.align	4


	//----- nvinfo : EIATTR_CUDA_API_VERSION
	.align		4
        /*0000*/ 	.byte	0x04, 0x37
        /*0002*/ 	.short	(.L_33 - .L_32)
.L_32:
        /*0004*/ 	.word	0x00000082


	//----- nvinfo : EIATTR_KPARAM_INFO
	.align		4
.L_33:
        /*0008*/ 	.byte	0x04, 0x17
        /*000a*/ 	.short	(.L_35 - .L_34)
.L_34:
        /*000c*/ 	.word	0x00000000
        /*0010*/ 	.short	0x0002
        /*0012*/ 	.short	0x0008
        /*0014*/ 	.byte	0x00, 0xf5, 0x21, 0x00


	//----- nvinfo : EIATTR_KPARAM_INFO
	.align		4
.L_35:
        /*0018*/ 	.byte	0x04, 0x17
        /*001a*/ 	.short	(.L_37 - .L_36)
.L_36:
        /*001c*/ 	.word	0x00000000
        /*0020*/ 	.short	0x0001
        /*0022*/ 	.short	0x0004
        /*0024*/ 	.byte	0x00, 0xf0, 0x11, 0x00


	//----- nvinfo : EIATTR_KPARAM_INFO
	.align		4
.L_37:
        /*0028*/ 	.byte	0x04, 0x17
        /*002a*/ 	.short	(.L_39 - .L_38)
.L_38:
        /*002c*/ 	.word	0x00000000
        /*0030*/ 	.short	0x0000
        /*0032*/ 	.short	0x0000
        /*0034*/ 	.byte	0x00, 0xf0, 0x11, 0x00


	//----- nvinfo : EIATTR_SPARSE_MMA_MASK
	.align		4
.L_39:
        /*0038*/ 	.byte	0x03, 0x50
        /*003a*/ 	.short	0x0000


	//----- nvinfo : EIATTR_MAXREG_COUNT
	.align		4
        /*003c*/ 	.byte	0x03, 0x1b
        /*003e*/ 	.short	0x00ff


	//----- nvinfo : EIATTR_NUM_BARRIERS
	.align		4
        /*0040*/ 	.byte	0x02, 0x4c
        /*0042*/ 	.byte	0x01
	.zero		1


	//----- nvinfo : EIATTR_MERCURY_ISA_VERSION
	.align		4
        /*0044*/ 	.byte	0x03, 0x5f
        /*0046*/ 	.short	0x0101


	//----- nvinfo : EIATTR_VRC_CTA_INIT_COUNT
	.align		4
        /*0048*/ 	.byte	0x02, 0x4a
	.zero		1
	.zero		1


	//----- nvinfo : EIATTR_EXIT_INSTR_OFFSETS
	.align		4
        /*004c*/ 	.byte	0x04, 0x1c
        /*004e*/ 	.short	(.L_41 - .L_40)


	//   ....[0]....
.L_40:
        /*0050*/ 	.word	0x00000300


	//   ....[1]....
        /*0054*/ 	.word	0x00000380


	//----- nvinfo : EIATTR_CBANK_PARAM_SIZE
	.align		4
.L_41:
        /*0058*/ 	.byte	0x03, 0x19
        /*005a*/ 	.short	0x0010


	//----- nvinfo : EIATTR_PARAM_CBANK
	.align		4
        /*005c*/ 	.byte	0x04, 0x0a
        /*005e*/ 	.short	(.L_43 - .L_42)
	.align		4
.L_42:
        /*0060*/ 	.word	index@(.nv.constant0.sum_reduction_horizontal)
        /*0064*/ 	.short	0x0380
        /*0066*/ 	.short	0x0010


	//----- nvinfo : EIATTR_SW_WAR
	.align		4
.L_43:
        /*0068*/ 	.byte	0x04, 0x36
        /*006a*/ 	.short	(.L_45 - .L_44)
.L_44:
        /*006c*/ 	.word	0x00000008
.L_45:


//--------------------- .nv.info.sum_reduction    --------------------------
	.section	.nv.info.sum_reduction,"",@"SHT_CUDA_INFO"
	.sectionflags	@""
	.align	4


	//----- nvinfo : EIATTR_CUDA_API_VERSION
	.align		4
        /*0000*/ 	.byte	0x04, 0x37
        /*0002*/ 	.short	(.L_47 - .L_46)
.L_46:
        /*0004*/ 	.word	0x00000082


	//----- nvinfo : EIATTR_KPARAM_INFO
	.align		4
.L_47:
        /*0008*/ 	.byte	0x04, 0x17
        /*000a*/ 	.short	(.L_49 - .L_48)
.L_48:
        /*000c*/ 	.word	0x00000000
        /*0010*/ 	.short	0x0001
        /*0012*/ 	.short	0x0008
        /*0014*/ 	.byte	0x00, 0xf5, 0x21, 0x00


	//----- nvinfo : EIATTR_KPARAM_INFO
	.align		4
.L_49:
        /*0018*/ 	.byte	0x04, 0x17
        /*001a*/ 	.short	(.L_51 - .L_50)
.L_50:
        /*001c*/ 	.word	0x00000000
        /*0020*/ 	.short	0x0000
        /*0022*/ 	.short	0x0000
        /*0024*/ 	.byte	0x00, 0xf0, 0x11, 0x00


	//----- nvinfo : EIATTR_SPARSE_MMA_MASK
	.align		4
.L_51:
        /*0028*/ 	.byte	0x03, 0x50
        /*002a*/ 	.short	0x0000


	//----- nvinfo : EIATTR_MAXREG_COUNT
	.align		4
        /*002c*/ 	.byte	0x03, 0x1b
        /*002e*/ 	.short	0x00ff


	//----- nvinfo : EIATTR_NUM_BARRIERS
	.align		4
        /*0030*/ 	.byte	0x02, 0x4c
        /*0032*/ 	.byte	0x01
	.zero		1


	//----- nvinfo : EIATTR_MERCURY_ISA_VERSION
	.align		4
        /*0034*/ 	.byte	0x03, 0x5f
        /*0036*/ 	.short	0x0101


	//----- nvinfo : EIATTR_VRC_CTA_INIT_COUNT
	.align		4
        /*0038*/ 	.byte	0x02, 0x4a
	.zero		1
	.zero		1


	//----- nvinfo : EIATTR_EXIT_INSTR_OFFSETS
	.align		4
        /*003c*/ 	.byte	0x04, 0x1c
        /*003e*/ 	.short	(.L_53 - .L_52)


	//   ....[0]....
.L_52:
        /*0040*/ 	.word	0x00000240


	//   ....[1]....
        /*0044*/ 	.word	0x000002c0


	//----- nvinfo : EIATTR_CBANK_PARAM_SIZE
	.align		4
.L_53:
        /*0048*/ 	.byte	0x03, 0x19
        /*004a*/ 	.short	0x0010


	//----- nvinfo : EIATTR_PARAM_CBANK
	.align		4
        /*004c*/ 	.byte	0x04, 0x0a
        /*004e*/ 	.short	(.L_55 - .L_54)
	.align		4
.L_54:
        /*0050*/ 	.word	index@(.nv.constant0.sum_reduction)
        /*0054*/ 	.short	0x0380
        /*0056*/ 	.short	0x0010


	//----- nvinfo : EIATTR_SW_WAR
	.align		4
.L_55:
        /*0058*/ 	.byte	0x04, 0x36
        /*005a*/ 	.short	(.L_57 - .L_56)
.L_56:
        /*005c*/ 	.word	0x00000008
.L_57:


//--------------------- .nv.callgraph             --------------------------
	.section	.nv.callgraph,"",@"SHT_CUDA_CALLGRAPH"
	.align	4
	.sectionentsize	8
	.align		4
        /*0000*/ 	.word	0x00000000
	.align		4
        /*0004*/ 	.word	0xffffffff
	.align		4
        /*0008*/ 	.word	0x00000000
	.align		4
        /*000c*/ 	.word	0xfffffffe
	.align		4
        /*0010*/ 	.word	0x00000000
	.align		4
        /*0014*/ 	.word	0xfffffffd
	.align		4
        /*0018*/ 	.word	0x00000000
	.align		4
        /*001c*/ 	.word	0xfffffffc


//--------------------- .text.sum_reduction_vertical --------------------------
	.section	.text.sum_reduction_vertical,"ax",@progbits
	.align	128
        .global         sum_reduction_vertical
        .type           sum_reduction_vertical,@function
        .size           sum_reduction_vertical,(.L_x_6 - sum_reduction_vertical)
        .other          sum_reduction_vertical,@"STO_CUDA_ENTRY STV_DEFAULT"
sum_reduction_vertical:
.text.sum_reduction_vertical:
[----:B------:R-:W-:Y:S01]  /*0000*/  LDC R1, c[0x0][0x37c] ;  /* 0x0000df00ff017b82 */ /* 0x000fe20000000800 */
[----:B------:R-:W0:Y:S07]  /*0010*/  S2R R13, SR_TID.Y ;  /* 0x00000000000d7919 */ /* 0x000e2e0000002200 */
[----:B------:R-:W1:Y:S01]  /*0020*/  LDC R10, c[0x0][0x360] ;  /* 0x0000d800ff0a7b82 */ /* 0x000e620000000800 */
[----:B------:R-:W2:Y:S01]  /*0030*/  LDCU.64 UR10, c[0x0][0x380] ;  /* 0x00007000ff0a77ac */ /* 0x000ea20008000a00 */
[----:B------:R-:W-:Y:S01]  /*0040*/  IMAD.MOV.U32 R6, RZ, RZ, RZ ;  /* 0x000000ffff067224 */ /* 0x000fe200078e00ff */
[----:B------:R-:W1:Y:S01]  /*0050*/  S2R R11, SR_TID.X ;  /* 0x00000000000b7919 */ /* 0x000e620000002100 */
[----:B------:R-:W3:Y:S04]  /*0060*/  LDCU.64 UR6, c[0x0][0x358] ;  /* 0x00006b00ff0677ac */ /* 0x000ee80008000a00 */
[----:B------:R-:W0:Y:S08]  /*0070*/  S2UR UR8, SR_CTAID.Y ;  /* 0x00000000000879c3 */ /* 0x000e300000002600 */
[----:B------:R-:W0:Y:S08]  /*0080*/  LDC R4, c[0x0][0x364] ;  /* 0x0000d900ff047b82 */ /* 0x000e300000000800 */
[----:B------:R-:W1:Y:S01]  /*0090*/  S2UR UR4, SR_CTAID.X ;  /* 0x00000000000479c3 */ /* 0x000e620000002500 */
[----:B0-----:R-:W-:-:S05]  /*00a0*/  IMAD R5, R4, UR8, R13 ;  /* 0x0000000804057c24 */ /* 0x001fca000f8e020d */
[----:B--2---:R-:W-:Y:S01]  /*00b0*/  ISETP.GE.AND P0, PT, R5, UR11, PT ;  /* 0x0000000b05007c0c */ /* 0x004fe2000bf06270 */
[----:B-1----:R-:W-:-:S04]  /*00c0*/  IMAD R0, R10, UR4, R11 ;  /* 0x000000040a007c24 */ /* 0x002fc8000f8e020b */
[C---:B------:R-:W-:Y:S01]  /*00d0*/  IMAD R5, R0.reuse, UR11, R5 ;  /* 0x0000000b00057c24 */ /* 0x040fe2000f8e0205 */
[----:B------:R-:W-:-:S13]  /*00e0*/  ISETP.LT.AND P0, PT, R0, UR10, !P0 ;  /* 0x0000000a00007c0c */ /* 0x000fda000c701270 */
[----:B------:R-:W0:Y:S02]  /*00f0*/  @P0 LDC.64 R2, c[0x0][0x388] ;  /* 0x0000e200ff020b82 */ /* 0x000e240000000a00 */
[----:B0-----:R-:W-:-:S05]  /*0100*/  @P0 IMAD.WIDE R2, R5, 0x4, R2 ;  /* 0x0000000405020825 */ /* 0x001fca00078e0202 */
[----:B---3--:R-:W2:Y:S01]  /*0110*/  @P0 LDG.E R6, desc[UR6][R2.64] ;  /* 0x0000000602060981 */ /* 0x008ea2000c1e1900 */
[----:B------:R-:W0:Y:S01]  /*0120*/  S2UR UR5, SR_CgaCtaId ;  /* 0x00000000000579c3 */ /* 0x000e220000008800 */
[----:B------:R-:W-:Y:S01]  /*0130*/  UMOV UR4, 0x400 ;  /* 0x0000040000047882 */ /* 0x000fe20000000000 */
[----:B------:R-:W-:Y:S02]  /*0140*/  IMAD R5, R10, R13, R11 ;  /* 0x0000000d0a057224 */ /* 0x000fe400078e020b */
[----:B------:R-:W-:Y:S01]  /*0150*/  VIADD R7, R13, 0x1 ;  /* 0x000000010d077836 */ /* 0x000fe20000000000 */
[----:B0-----:R-:W-:-:S06]  /*0160*/  ULEA UR4, UR5, UR4, 0x18 ;  /* 0x0000000405047291 */ /* 0x001fcc000f8ec0ff */
[----:B------:R-:W-:-:S05]  /*0170*/  LEA R5, R5, UR4, 0x2 ;  /* 0x0000000405057c11 */ /* 0x000fca000f8e10ff */
[----:B--2---:R0:W-:Y:S01]  /*0180*/  STS [R5], R6 ;  /* 0x0000000605007388 */ /* 0x0041e20000000800 */
[----:B------:R-:W-:Y:S06]  /*0190*/  BAR.SYNC.DEFER_BLOCKING 0x0 ;  /* 0x0000000000007b1d */ /* 0x000fec0000010000 */
.L_x_0:
[----:B------:R-:W-:Y:S02]  /*01a0*/  SHF.R.U32.HI R12, RZ, 0x1, R4 ;  /* 0x00000001ff0c7819 */ /* 0x000fe40000011604 */
[----:B------:R-:W-:Y:S02]  /*01b0*/  LOP3.LUT R3, R4, 0x1, RZ, 0xc0, !PT ;  /* 0x0000000104037812 */ /* 0x000fe400078ec0ff */
[----:B------:R-:W-:Y:S02]  /*01c0*/  IADD3 R2, PT, PT, R12, -0x1, RZ ;  /* 0xffffffff0c027810 */ /* 0x000fe40007ffe0ff */
[C---:B------:R-:W-:Y:S02]  /*01d0*/  ISETP.GE.U32.AND P2, PT, R13.reuse, R12, PT ;  /* 0x0000000c0d00720c */ /* 0x040fe40003f46070 */
[----:B------:R-:W-:-:S04]  /*01e0*/  ISETP.NE.AND P1, PT, R13, R2, PT ;  /* 0x000000020d00720c */ /* 0x000fc80003f25270 */
[----:B------:R-:W-:-:S07]  /*01f0*/  ISETP.NE.U32.OR P1, PT, R3, 0x1, P1 ;  /* 0x000000010300780c */ /* 0x000fce0000f25470 */
[----:B------:R-:W-:-:S05]  /*0200*/  @!P2 IADD3 R3, PT, PT, R12, R13, RZ ;  /* 0x0000000d0c03a210 */ /* 0x000fca0007ffe0ff */
[----:B------:R-:W-:Y:S02]  /*0210*/  @!P2 IMAD R3, R3, R10, R11 ;  /* 0x0000000a0303a224 */ /* 0x000fe400078e020b */
[----:B------:R-:W-:-:S03]  /*0220*/  @!P1 IMAD.IADD R2, R7, 0x1, R12 ;  /* 0x0000000107029824 */ /* 0x000fc600078e020c */
[----:B------:R-:W-:Y:S01]  /*0230*/  @!P2 LEA R8, R3, UR4, 0x2 ;  /* 0x000000040308ac11 */ /* 0x000fe2000f8e10ff */
[----:B------:R-:W-:-:S04]  /*0240*/  @!P1 IMAD R2, R2, R10, R11 ;  /* 0x0000000a02029224 */ /* 0x000fc800078e020b */
[----:B------:R-:W-:Y:S01]  /*0250*/  @!P2 LDS R9, [R8] ;  /* 0x000000000809a984 */ /* 0x000fe20000000800 */
[----:B------:R-:W-:-:S05]  /*0260*/  @!P1 LEA R2, R2, UR4, 0x2 ;  /* 0x0000000402029c11 */ /* 0x000fca000f8e10ff */
[----:B------:R-:W0:Y:S02]  /*0270*/  @!P1 LDS R3, [R2] ;  /* 0x0000000002039984 */ /* 0x000e240000000800 */
[----:B01----:R-:W-:Y:S01]  /*0280*/  @!P1 FADD R6, R6, R3 ;  /* 0x0000000306069221 */ /* 0x003fe20000000000 */
[----:B------:R-:W-:Y:S01]  /*0290*/  ISETP.GT.U32.AND P1, PT, R4, 0x1, PT ;  /* 0x000000010400780c */ /* 0x000fe20003f24070 */
[----:B------:R-:W-:Y:S02]  /*02a0*/  IMAD.MOV.U32 R4, RZ, RZ, R12 ;  /* 0x000000ffff047224 */ /* 0x000fe400078e000c */
[----:B------:R-:W-:-:S05]  /*02b0*/  @!P2 FADD R6, R6, R9 ;  /* 0x000000090606a221 */ /* 0x000fca0000000000 */
[----:B------:R1:W-:Y:S01]  /*02c0*/  @!P2 STS [R5], R6 ;  /* 0x000000060500a388 */ /* 0x0003e20000000800 */
[----:B------:R-:W-:Y:S06]  /*02d0*/  BAR.SYNC.DEFER_BLOCKING 0x0 ;  /* 0x0000000000007b1d */ /* 0x000fec0000010000 */
[----:B------:R-:W-:Y:S05]  /*02e0*/  @P1 BRA `(.L_x_0) ;  /* 0xfffffffc00ac1947 */ /* 0x000fea000383ffff */
[----:B------:R-:W-:-:S13]  /*02f0*/  ISETP.NE.OR P0, PT, R13, RZ, !P0 ;  /* 0x000000ff0d00720c */ /* 0x000fda0004705670 */
[----:B------:R-:W-:Y:S05]  /*0300*/  @P0 EXIT ;  /* 0x000000000000094d */ /* 0x000fea0003800000 */
[----:B------:R-:W-:Y:S01]  /*0310*/  LEA R4, R11, UR4, 0x2 ;  /* 0x000000040b047c11 */ /* 0x000fe2000f8e10ff */
[----:B------:R-:W0:Y:S04]  /*0320*/  LDC R7, c[0x0][0x380] ;  /* 0x0000e000ff077b82 */ /* 0x000e280000000800 */
[----:B-1----:R-:W1:Y:S04]  /*0330*/  LDS R5, [R4] ;  /* 0x0000000004057984 */ /* 0x002e680000000800 */
[----:B------:R-:W2:Y:S01]  /*0340*/  LDC.64 R2, c[0x0][0x388] ;  /* 0x0000e200ff027b82 */ /* 0x000ea20000000a00 */
[----:B0-----:R-:W-:-:S04]  /*0350*/  IMAD R7, R7, UR8, R0 ;  /* 0x0000000807077c24 */ /* 0x001fc8000f8e0200 */
[----:B--2---:R-:W-:-:S05]  /*0360*/  IMAD.WIDE.U32 R2, R7, 0x4, R2 ;  /* 0x0000000407027825 */ /* 0x004fca00078e0002 */
[----:B-1----:R-:W-:Y:S01]  /*0370*/  STG.E desc[UR6][R2.64], R5 ;  /* 0x0000000502007986 */ /* 0x002fe2000c101906 */
[----:B------:R-:W-:Y:S05]  /*0380*/  EXIT ;  /* 0x000000000000794d */ /* 0x000fea0003800000 */
.L_x_1:
[----:B------:R-:W-:-:S00]  /*0390*/  BRA `(.L_x_1) ;  /* 0xfffffffc00fc7947 */ /* 0x000fc0000383ffff */
[----:B------:R-:W-:-:S00]  /*03a0*/  NOP ;  /* 0x0000000000007918 */ /* 0x000fc00000000000 */
        /* <DEDUP_REMOVED lines=13> */
.L_x_6:


//--------------------- .text.sum_reduction_horizontal --------------------------
	.section	.text.sum_reduction_horizontal,"ax",@progbits
	.align	128
        .global         sum_reduction_horizontal
        .type           sum_reduction_horizontal,@function
        .size           sum_reduction_horizontal,(.L_x_7 - sum_reduction_horizontal)
        .other          sum_reduction_horizontal,@"STO_CUDA_ENTRY STV_DEFAULT"
sum_reduction_horizontal:
.text.sum_reduction_horizontal:
[----:B------:R-:W-:Y:S01]  /*0000*/  LDC R1, c[0x0][0x37c] ;  /* 0x0000df00ff017b82 */ /* 0x000fe20000000800 */
[----:B------:R-:W0:Y:S07]  /*0010*/  S2R R11, SR_TID.Y ;  /* 0x00000000000b7919 */ /* 0x000e2e0000002200 */
[----:B------:R-:W1:Y:S01]  /*0020*/  LDC R9, c[0x0][0x360] ;  /* 0x0000d800ff097b82 */ /* 0x000e620000000800 */
[----:B------:R-:W2:Y:S01]  /*0030*/  LDCU.64 UR10, c[0x0][0x380] ;  /* 0x00007000ff0a77ac */ /* 0x000ea20008000a00 */
[----:B------:R-:W1:Y:S01]  /*0040*/  S2R R10, SR_TID.X ;  /* 0x00000000000a7919 */ /* 0x000e620000002100 */
[----:B------:R-:W3:Y:S05]  /*0050*/  LDCU.64 UR6, c[0x0][0x358] ;  /* 0x00006b00ff0677ac */ /* 0x000eea0008000a00 */
[----:B------:R-:W0:Y:S08]  /*0060*/  S2UR UR8, SR_CTAID.Y ;  /* 0x00000000000879c3 */ /* 0x000e300000002600 */
[----:B------:R-:W0:Y:S08]  /*0070*/  LDC R4, c[0x0][0x364] ;  /* 0x0000d900ff047b82 */ /* 0x000e300000000800 */
[----:B------:R-:W1:Y:S01]  /*0080*/  S2UR UR4, SR_CTAID.X ;  /* 0x00000000000479c3 */ /* 0x000e620000002500 */
[----:B0-----:R-:W-:-:S05]  /*0090*/  IMAD R5, R4, UR8, R11 ;  /* 0x0000000804057c24 */ /* 0x001fca000f8e020b */
[----:B--2---:R-:W-:Y:S01]  /*00a0*/  ISETP.GE.AND P0, PT, R5, UR11, PT ;  /* 0x0000000b05007c0c */ /* 0x004fe2000bf06270 */
[----:B-1----:R-:W-:-:S05]  /*00b0*/  IMAD R0, R9, UR4, R10 ;  /* 0x0000000409007c24 */ /* 0x002fca000f8e020a */
[----:B------:R-:W-:-:S13]  /*00c0*/  ISETP.LT.AND P0, PT, R0, UR10, !P0 ;  /* 0x0000000a00007c0c */ /* 0x000fda000c701270 */
[----:B------:R-:W0:Y:S01]  /*00d0*/  @P0 LDC.64 R2, c[0x0][0x388] ;  /* 0x0000e200ff020b82 */ /* 0x000e220000000a00 */
[----:B------:R-:W-:Y:S02]  /*00e0*/  @P0 IMAD R7, R5, UR10, R0 ;  /* 0x0000000a05070c24 */ /* 0x000fe4000f8e0200 */
[----:B------:R-:W-:Y:S02]  /*00f0*/  IMAD.MOV.U32 R5, RZ, RZ, RZ ;  /* 0x000000ffff057224 */ /* 0x000fe400078e00ff */
        /* <DEDUP_REMOVED lines=10> */
.L_x_2:
        /* <DEDUP_REMOVED lines=12> */
[----:B------:R-:W-:-:S06]  /*0260*/  @!P1 LEA R2, R2, UR4, 0x2 ;  /* 0x0000000402029c11 */ /* 0x000fcc000f8e10ff */
        /* <DEDUP_REMOVED lines=18> */
.L_x_3:
        /* <DEDUP_REMOVED lines=15> */
.L_x_7:


//--------------------- .text.sum_reduction       --------------------------
	.section	.text.sum_reduction,"ax",@progbits
	.align	128
        .global         sum_reduction
        .type           sum_reduction,@function
        .size           sum_reduction,(.L_x_8 - sum_reduction)
        .other          sum_reduction,@"STO_CUDA_ENTRY STV_DEFAULT"
sum_reduction:
.text.sum_reduction:
[----:B------:R-:W-:Y:S01]  /*0000*/  LDC R1, c[0x0][0x37c] ;  /* 0x0000df00ff017b82 */ /* 0x000fe20000000800 */
[----:B------:R-:W0:Y:S01]  /*0010*/  S2R R9, SR_CTAID.X ;  /* 0x0000000000097919 */ /* 0x000e220000002500 */
[----:B------:R-:W0:Y:S01]  /*0020*/  LDCU UR8, c[0x0][0x360] ;  /* 0x00006c00ff0877ac */ /* 0x000e220008000800 */
[----:B------:R-:W-:Y:S01]  /*0030*/  IMAD.MOV.U32 R4, RZ, RZ, RZ ;  /* 0x000000ffff047224 */ /* 0x000fe200078e00ff */
[----:B------:R-:W0:Y:S01]  /*0040*/  S2R R6, SR_TID.X ;  /* 0x0000000000067919 */ /* 0x000e220000002100 */
[----:B------:R-:W1:Y:S01]  /*0050*/  LDCU UR4, c[0x0][0x380] ;  /* 0x00007000ff0477ac */ /* 0x000e620008000800 */
[----:B------:R-:W2:Y:S01]  /*0060*/  LDCU.64 UR6, c[0x0][0x358] ;  /* 0x00006b00ff0677ac */ /* 0x000ea20008000a00 */
[----:B0-----:R-:W-:-:S05]  /*0070*/  IMAD R5, R9, UR8, R6 ;  /* 0x0000000809057c24 */ /* 0x001fca000f8e0206 */
[----:B-1----:R-:W-:-:S13]  /*0080*/  ISETP.GE.AND P0, PT, R5, UR4, PT ;  /* 0x0000000405007c0c */ /* 0x002fda000bf06270 */
[----:B------:R-:W0:Y:S02]  /*0090*/  @!P0 LDC.64 R2, c[0x0][0x388] ;  /* 0x0000e200ff028b82 */ /* 0x000e240000000a00 */
[----:B0-----:R-:W-:-:S05]  /*00a0*/  @!P0 IMAD.WIDE R2, R5, 0x4, R2 ;  /* 0x0000000405028825 */ /* 0x001fca00078e0202 */
[----:B--2---:R-:W2:Y:S01]  /*00b0*/  @!P0 LDG.E R4, desc[UR6][R2.64] ;  /* 0x0000000602048981 */ /* 0x004ea2000c1e1900 */
[----:B------:R-:W0:Y:S01]  /*00c0*/  S2UR UR5, SR_CgaCtaId ;  /* 0x00000000000579c3 */ /* 0x000e220000008800 */
[----:B------:R-:W-:Y:S01]  /*00d0*/  UMOV UR4, 0x400 ;  /* 0x0000040000047882 */ /* 0x000fe20000000000 */
[----:B------:R-:W-:Y:S01]  /*00e0*/  IMAD.U32 R0, RZ, RZ, UR8 ;  /* 0x00000008ff007e24 */ /* 0x000fe2000f8e00ff */
[----:B0-----:R-:W-:-:S06]  /*00f0*/  ULEA UR4, UR5, UR4, 0x18 ;  /* 0x0000000405047291 */ /* 0x001fcc000f8ec0ff */
[----:B------:R-:W-:-:S05]  /*0100*/  LEA R5, R6, UR4, 0x2 ;  /* 0x0000000406057c11 */ /* 0x000fca000f8e10ff */
[----:B--2---:R0:W-:Y:S01]  /*0110*/  STS [R5], R4 ;  /* 0x0000000405007388 */ /* 0x0041e20000000800 */
[----:B------:R-:W-:Y:S06]  /*0120*/  BAR.SYNC.DEFER_BLOCKING 0x0 ;  /* 0x0000000000007b1d */ /* 0x000fec0000010000 */
.L_x_4:
[----:B------:R-:W-:Y:S02]  /*0130*/  SHF.R.U32.HI R8, RZ, 0x1, R0 ;  /* 0x00000001ff087819 */ /* 0x000fe40000011600 */
[----:B------:R-:W-:Y:S02]  /*0140*/  LOP3.LUT R3, R0, 0x1, RZ, 0xc0, !PT ;  /* 0x0000000100037812 */ /* 0x000fe400078ec0ff */
[----:B------:R-:W-:Y:S02]  /*0150*/  IADD3 R2, PT, PT, R8, -0x1, RZ ;  /* 0xffffffff08027810 */ /* 0x000fe40007ffe0ff */
[C---:B------:R-:W-:Y:S02]  /*0160*/  ISETP.GE.U32.AND P1, PT, R6.reuse, R8, PT ;  /* 0x000000080600720c */ /* 0x040fe40003f26070 */
[----:B------:R-:W-:Y:S01]  /*0170*/  ISETP.NE.AND P0, PT, R6, R2, PT ;  /* 0x000000020600720c */ /* 0x000fe20003f05270 */
[----:B------:R-:W-:-:S03]  /*0180*/  IMAD R2, R8, 0x4, R5 ;  /* 0x0000000408027824 */ /* 0x000fc600078e0205 */
[----:B------:R-:W-:-:S07]  /*0190*/  ISETP.NE.U32.OR P0, PT, R3, 0x1, P0 ;  /* 0x000000010300780c */ /* 0x000fce0000705470 */
[----:B------:R-:W-:Y:S06]  /*01a0*/  @!P1 LDS R7, [R2] ;  /* 0x0000000002079984 */ /* 0x000fec0000000800 */
[----:B------:R-:W0:Y:S02]  /*01b0*/  @!P0 LDS R3, [R2+0x4] ;  /* 0x0000040002038984 */ /* 0x000e240000000800 */
[----:B01----:R-:W-:Y:S01]  /*01c0*/  @!P0 FADD R4, R4, R3 ;  /* 0x0000000304048221 */ /* 0x003fe20000000000 */
[----:B------:R-:W-:Y:S02]  /*01d0*/  ISETP.GT.U32.AND P0, PT, R0, 0x1, PT ;  /* 0x000000010000780c */ /* 0x000fe40003f04070 */
[----:B------:R-:W-:Y:S01]  /*01e0*/  MOV R0, R8 ;  /* 0x0000000800007202 */ /* 0x000fe20000000f00 */
[----:B------:R-:W-:-:S05]  /*01f0*/  @!P1 FADD R4, R4, R7 ;  /* 0x0000000704049221 */ /* 0x000fca0000000000 */
[----:B------:R1:W-:Y:S01]  /*0200*/  @!P1 STS [R5], R4 ;  /* 0x0000000405009388 */ /* 0x0003e20000000800 */
[----:B------:R-:W-:Y:S06]  /*0210*/  BAR.SYNC.DEFER_BLOCKING 0x0 ;  /* 0x0000000000007b1d */ /* 0x000fec0000010000 */
[----:B------:R-:W-:Y:S05]  /*0220*/  @P0 BRA `(.L_x_4) ;  /* 0xfffffffc00c00947 */ /* 0x000fea000383ffff */
[----:B------:R-:W-:-:S13]  /*0230*/  ISETP.NE.AND P0, PT, R6, RZ, PT ;  /* 0x000000ff0600720c */ /* 0x000fda0003f05270 */
[----:B------:R-:W-:Y:S05]  /*0240*/  @P0 EXIT ;  /* 0x000000000000094d */ /* 0x000fea0003800000 */
[----:B------:R-:W0:Y:S01]  /*0250*/  S2UR UR5, SR_CgaCtaId ;  /* 0x00000000000579c3 */ /* 0x000e220000008800 */
[----:B------:R-:W-:-:S07]  /*0260*/  UMOV UR4, 0x400 ;  /* 0x0000040000047882 */ /* 0x000fce0000000000 */
[----:B------:R-:W2:Y:S01]  /*0270*/  LDC.64 R2, c[0x0][0x388] ;  /* 0x0000e200ff027b82 */ /* 0x000ea20000000a00 */
[----:B0-----:R-:W-:Y:S01]  /*0280*/  ULEA UR4, UR5, UR4, 0x18 ;  /* 0x0000000405047291 */ /* 0x001fe2000f8ec0ff */
[----:B--2---:R-:W-:-:S08]  /*0290*/  IMAD.WIDE.U32 R2, R9, 0x4, R2 ;  /* 0x0000000409027825 */ /* 0x004fd000078e0002 */
[----:B-1----:R-:W0:Y:S04]  /*02a0*/  LDS R5, [UR4] ;  /* 0x00000004ff057984 */ /* 0x002e280008000800 */
[----:B0-----:R-:W-:Y:S01]  /*02b0*/  STG.E desc[UR6][R2.64], R5 ;  /* 0x0000000502007986 */ /* 0x001fe2000c101906 */
[----:B------:R-:W-:Y:S05]  /*02c0*/  EXIT ;  /* 0x000000000000794d */ /* 0x000fea0003800000 */
.L_x_5:
        /* <DEDUP_REMOVED lines=11> */
.L_x_8:


//--------------------- .nv.shared.sum_reduction_vertical --------------------------
	.section	.nv.shared.sum_reduction_vertical,"aw",@nobits
	.sectionflags	@""
	.align	4
.nv.shared.sum_reduction_vertical:
	.zero		5120


//--------------------- .nv.shared.reserved.0     --------------------------
	.section	.nv.shared.reserved.0,"aw",@nobits
	.weak		__nv_reservedSMEM_offset_0_alias
	.size		__nv_reservedSMEM_offset_0_alias, 0, 64
	.other		__nv_reservedSMEM_offset_0_alias,@"STO_CUDA_RESERVED_SHARED STV_DEFAULT"
__nv_reservedSMEM_offset_0_alias:
	.zero		0
	.zero		64


//--------------------- .nv.shared.sum_reduction_horizontal --------------------------
	.section	.nv.shared.sum_reduction_horizontal,"aw",@nobits
	.sectionflags	@""
	.align	4
.nv.shared.sum_reduction_horizontal:
	.zero		5120


//--------------------- .nv.shared.sum_reduction  --------------------------
	.section	.nv.shared.sum_reduction,"aw",@nobits
	.sectionflags	@""
	.align	4
.nv.shared.sum_reduction:
	.zero		5120


//--------------------- .nv.constant0.sum_reduction_vertical --------------------------
	.section	.nv.constant0.sum_reduction_vertical,"a",@progbits
	.sectionflags	@""
	.align	4
.nv.constant0.sum_reduction_vertical:
	.zero		912


//--------------------- .nv.constant0.sum_reduction_horizontal --------------------------
	.section	.nv.constant0.sum_reduction_horizontal,"a",@progbits
	.sectionflags	@""
	.align	4
.nv.constant0.sum_reduction_horizontal:
	.zero		912


//--------------------- .nv.constant0.sum_reduction --------------------------
	.section	.nv.constant0.sum_reduction,"a",@progbits
	.sectionflags	@""
	.align	4
.nv.constant0.sum_reduction:
	.zero		912


//--------------------- SYMBOLS --------------------------

	.type		.nv.reservedSmem.offset0,@object
	.size		.nv.reservedSmem.offset0,0x4
	.type		.nv.reservedSmem.cap,@object
	.size		.nv.reservedSmem.cap,0x4
